//
// Generated by NVIDIA NVVM Compiler
//
// Compiler Build ID: CL-36424714
// Cuda compilation tools, release 13.0, V13.0.88
// Based on NVVM 20.0.0
//

.version 9.0
.target sm_100
.address_size 64

	// .globl	_ZN3cub18CUB_300001_SM_10006detail11EmptyKernelIvEEvv
.global .align 1 .b8 _ZN40_INTERNAL_55c6cffb_4_k_cu_a3b220f4_373934cuda3std3__45__cpo5beginE[1];
.global .align 1 .b8 _ZN40_INTERNAL_55c6cffb_4_k_cu_a3b220f4_373934cuda3std3__45__cpo3endE[1];
.global .align 1 .b8 _ZN40_INTERNAL_55c6cffb_4_k_cu_a3b220f4_373934cuda3std3__45__cpo6cbeginE[1];
.global .align 1 .b8 _ZN40_INTERNAL_55c6cffb_4_k_cu_a3b220f4_373934cuda3std3__45__cpo4cendE[1];
.global .align 1 .b8 _ZN40_INTERNAL_55c6cffb_4_k_cu_a3b220f4_373934cuda3std3__45__cpo6rbeginE[1];
.global .align 1 .b8 _ZN40_INTERNAL_55c6cffb_4_k_cu_a3b220f4_373934cuda3std3__45__cpo4rendE[1];
.global .align 1 .b8 _ZN40_INTERNAL_55c6cffb_4_k_cu_a3b220f4_373934cuda3std3__45__cpo7crbeginE[1];
.global .align 1 .b8 _ZN40_INTERNAL_55c6cffb_4_k_cu_a3b220f4_373934cuda3std3__45__cpo5crendE[1];
.global .align 1 .b8 _ZN40_INTERNAL_55c6cffb_4_k_cu_a3b220f4_373934cuda3std3__442_GLOBAL__N__55c6cffb_4_k_cu_a3b220f4_373936ignoreE[1];
.global .align 1 .b8 _ZN40_INTERNAL_55c6cffb_4_k_cu_a3b220f4_373934cuda3std3__419piecewise_constructE[1];
.global .align 1 .b8 _ZN40_INTERNAL_55c6cffb_4_k_cu_a3b220f4_373934cuda3std3__48in_placeE[1];
.global .align 1 .b8 _ZN40_INTERNAL_55c6cffb_4_k_cu_a3b220f4_373934cuda3std3__420unreachable_sentinelE[1];
.global .align 1 .b8 _ZN40_INTERNAL_55c6cffb_4_k_cu_a3b220f4_373934cuda3std3__47nulloptE[1];
.global .align 1 .b8 _ZN40_INTERNAL_55c6cffb_4_k_cu_a3b220f4_373934cuda3std3__48unexpectE[1];
.global .align 1 .b8 _ZN40_INTERNAL_55c6cffb_4_k_cu_a3b220f4_373934cuda3std6ranges3__45__cpo4swapE[1];
.global .align 1 .b8 _ZN40_INTERNAL_55c6cffb_4_k_cu_a3b220f4_373934cuda3std6ranges3__45__cpo9iter_moveE[1];
.global .align 1 .b8 _ZN40_INTERNAL_55c6cffb_4_k_cu_a3b220f4_373934cuda3std6ranges3__45__cpo5beginE[1];
.global .align 1 .b8 _ZN40_INTERNAL_55c6cffb_4_k_cu_a3b220f4_373934cuda3std6ranges3__45__cpo3endE[1];
.global .align 1 .b8 _ZN40_INTERNAL_55c6cffb_4_k_cu_a3b220f4_373934cuda3std6ranges3__45__cpo6cbeginE[1];
.global .align 1 .b8 _ZN40_INTERNAL_55c6cffb_4_k_cu_a3b220f4_373934cuda3std6ranges3__45__cpo4cendE[1];
.global .align 1 .b8 _ZN40_INTERNAL_55c6cffb_4_k_cu_a3b220f4_373934cuda3std6ranges3__45__cpo7advanceE[1];
.global .align 1 .b8 _ZN40_INTERNAL_55c6cffb_4_k_cu_a3b220f4_373934cuda3std6ranges3__45__cpo9iter_swapE[1];
.global .align 1 .b8 _ZN40_INTERNAL_55c6cffb_4_k_cu_a3b220f4_373934cuda3std6ranges3__45__cpo4nextE[1];
.global .align 1 .b8 _ZN40_INTERNAL_55c6cffb_4_k_cu_a3b220f4_373934cuda3std6ranges3__45__cpo4prevE[1];
.global .align 1 .b8 _ZN40_INTERNAL_55c6cffb_4_k_cu_a3b220f4_373934cuda3std6ranges3__45__cpo4dataE[1];
.global .align 1 .b8 _ZN40_INTERNAL_55c6cffb_4_k_cu_a3b220f4_373934cuda3std6ranges3__45__cpo5cdataE[1];
.global .align 1 .b8 _ZN40_INTERNAL_55c6cffb_4_k_cu_a3b220f4_373934cuda3std6ranges3__45__cpo4sizeE[1];
.global .align 1 .b8 _ZN40_INTERNAL_55c6cffb_4_k_cu_a3b220f4_373934cuda3std6ranges3__45__cpo5ssizeE[1];
.global .align 1 .b8 _ZN40_INTERNAL_55c6cffb_4_k_cu_a3b220f4_373934cuda3std6ranges3__45__cpo8distanceE[1];
.global .align 1 .b8 _ZN40_INTERNAL_55c6cffb_4_k_cu_a3b220f4_373936thrust24THRUST_300001_SM_1000_NS8cuda_cub3parE[1];
.global .align 1 .b8 _ZN40_INTERNAL_55c6cffb_4_k_cu_a3b220f4_373936thrust24THRUST_300001_SM_1000_NS8cuda_cub10par_nosyncE[1];
.global .align 1 .b8 _ZN40_INTERNAL_55c6cffb_4_k_cu_a3b220f4_373936thrust24THRUST_300001_SM_1000_NS6system6detail10sequential3seqE[1];
.global .align 1 .b8 _ZN40_INTERNAL_55c6cffb_4_k_cu_a3b220f4_373936thrust24THRUST_300001_SM_1000_NS12placeholders2_1E[1];
.global .align 1 .b8 _ZN40_INTERNAL_55c6cffb_4_k_cu_a3b220f4_373936thrust24THRUST_300001_SM_1000_NS12placeholders2_2E[1];
.global .align 1 .b8 _ZN40_INTERNAL_55c6cffb_4_k_cu_a3b220f4_373936thrust24THRUST_300001_SM_1000_NS12placeholders2_3E[1];
.global .align 1 .b8 _ZN40_INTERNAL_55c6cffb_4_k_cu_a3b220f4_373936thrust24THRUST_300001_SM_1000_NS12placeholders2_4E[1];
.global .align 1 .b8 _ZN40_INTERNAL_55c6cffb_4_k_cu_a3b220f4_373936thrust24THRUST_300001_SM_1000_NS12placeholders2_5E[1];
.global .align 1 .b8 _ZN40_INTERNAL_55c6cffb_4_k_cu_a3b220f4_373936thrust24THRUST_300001_SM_1000_NS12placeholders2_6E[1];
.global .align 1 .b8 _ZN40_INTERNAL_55c6cffb_4_k_cu_a3b220f4_373936thrust24THRUST_300001_SM_1000_NS12placeholders2_7E[1];
.global .align 1 .b8 _ZN40_INTERNAL_55c6cffb_4_k_cu_a3b220f4_373936thrust24THRUST_300001_SM_1000_NS12placeholders2_8E[1];
.global .align 1 .b8 _ZN40_INTERNAL_55c6cffb_4_k_cu_a3b220f4_373936thrust24THRUST_300001_SM_1000_NS12placeholders2_9E[1];
.global .align 1 .b8 _ZN40_INTERNAL_55c6cffb_4_k_cu_a3b220f4_373936thrust24THRUST_300001_SM_1000_NS12placeholders3_10E[1];
.global .align 1 .b8 _ZN40_INTERNAL_55c6cffb_4_k_cu_a3b220f4_373936thrust24THRUST_300001_SM_1000_NS3seqE[1];

.visible .entry _ZN3cub18CUB_300001_SM_10006detail11EmptyKernelIvEEvv()
{


	ret;

}


// ===== COMPILED SASS (sm_100) =====

	.target	sm_100

	.elftype	@"ET_EXEC"


//--------------------- .note.nv.tkinfo           --------------------------
	.section	.note.nv.tkinfo,"",@"SHT_NOTE"
	.sectionflags	@"SHF_NOTE_NV_TKINFO"
	.tkinfo
        /*0018*/ 	.word	0x00000002
        /*0030*/ 	.string	""
        /*0030*/ 	.string	"ptxas"
        /*0030*/ 	.string	"Cuda compilation tools, release 13.0, V13.0.88"
        /*0030*/ 	.string	"Build cuda_13.0.r13.0/compiler.36424714_0"
        /*0030*/ 	.string	"-arch sm_100 -m 64 "



//--------------------- .note.nv.cuinfo           --------------------------
	.section	.note.nv.cuinfo,"",@"SHT_NOTE"
	.sectionflags	@"SHF_NOTE_NV_CUINFO"
        /*0018*/ 	.short	0x0002
        /*001a*/ 	.short	0x0064
        /*001c*/ 	.short	0x0082
	.zero		2


//--------------------- .nv.info                  --------------------------
	.section	.nv.info,"",@"SHT_CUDA_INFO"
	.align	4


	//----- nvinfo : EIATTR_REGCOUNT
	.align		4
        /*0000*/ 	.byte	0x04, 0x2f
        /*0002*/ 	.short	(.L_44 - .L_43)
	.align		4
.L_43:
        /*0004*/ 	.word	index@(_ZN3cub18CUB_300001_SM_10006detail11EmptyKernelIvEEvv)
        /*0008*/ 	.word	0x00000004


	//----- nvinfo : EIATTR_FRAME_SIZE
	.align		4
.L_44:
        /*000c*/ 	.byte	0x04, 0x11
        /*000e*/ 	.short	(.L_46 - .L_45)
	.align		4
.L_45:
        /*0010*/ 	.word	index@(_ZN3cub18CUB_300001_SM_10006detail11EmptyKernelIvEEvv)
        /*0014*/ 	.word	0x00000000


	//----- nvinfo : EIATTR_MIN_STACK_SIZE
	.align		4
.L_46:
        /*0018*/ 	.byte	0x04, 0x12
        /*001a*/ 	.short	(.L_48 - .L_47)
	.align		4
.L_47:
        /*001c*/ 	.word	index@(_ZN3cub18CUB_300001_SM_10006detail11EmptyKernelIvEEvv)
        /*0020*/ 	.word	0x00000000
.L_48:


//--------------------- .nv.compat                --------------------------
	.section	.nv.compat,"",@"SHT_CUDA_COMPAT_INFO"
	.align	4
        /*0000*/ 	.byte	0x02, 0x09, 0x00, 0x00, 0x02, 0x02, 0x01, 0x00, 0x02, 0x05, 0x05, 0x00, 0x03, 0x07, 0x01, 0x01
        /*0010*/ 	.byte	0x02, 0x03, 0x00, 0x00, 0x02, 0x06, 0x01, 0x00, 0x04, 0x0b, 0x08, 0x00, 0x09, 0x00, 0x00, 0x00
        /*0020*/ 	.byte	0x00, 0x00, 0x00, 0x00


//--------------------- .nv.info._ZN3cub18CUB_300001_SM_10006detail11EmptyKernelIvEEvv --------------------------
	.section	.nv.info._ZN3cub18CUB_300001_SM_10006detail11EmptyKernelIvEEvv,"",@"SHT_CUDA_INFO"
	.sectionflags	@""
	.align	4


	//----- nvinfo : EIATTR_CUDA_API_VERSION
	.align		4
        /*0000*/ 	.byte	0x04, 0x37
        /*0002*/ 	.short	(.L_50 - .L_49)
.L_49:
        /*0004*/ 	.word	0x00000082


	//----- nvinfo : EIATTR_SPARSE_MMA_MASK
	.align		4
.L_50:
        /*0008*/ 	.byte	0x03, 0x50
        /*000a*/ 	.short	0x0000


	//----- nvinfo : EIATTR_MAXREG_COUNT
	.align		4
        /*000c*/ 	.byte	0x03, 0x1b
        /*000e*/ 	.short	0x00ff


	//----- nvinfo : EIATTR_MERCURY_ISA_VERSION
	.align		4
        /*0010*/ 	.byte	0x03, 0x5f
        /*0012*/ 	.short	0x0101


	//----- nvinfo : EIATTR_VRC_CTA_INIT_COUNT
	.align		4
        /*0014*/ 	.byte	0x02, 0x4a
	.zero		1
	.zero		1


	//----- nvinfo : EIATTR_EXIT_INSTR_OFFSETS
	.align		4
        /*0018*/ 	.byte	0x04, 0x1c
        /*001a*/ 	.short	(.L_52 - .L_51)


	//   ....[0]....
.L_51:
        /*001c*/ 	.word	0x00000010


	//----- nvinfo : EIATTR_SW_WAR
	.align		4
.L_52:
        /*0020*/ 	.byte	0x04, 0x36
        /*0022*/ 	.short	(.L_54 - .L_53)
.L_53:
        /*0024*/ 	.word	0x00000008
.L_54:


//--------------------- .nv.callgraph             --------------------------
	.section	.nv.callgraph,"",@"SHT_CUDA_CALLGRAPH"
	.align	4
	.sectionentsize	8
	.align		4
        /*0000*/ 	.word	0x00000000
	.align		4
        /*0004*/ 	.word	0xffffffff
	.align		4
        /*0008*/ 	.word	0x00000000
	.align		4
        /*000c*/ 	.word	0xfffffffe
	.align		4
        /*0010*/ 	.word	0x00000000
	.align		4
        /*0014*/ 	.word	0xfffffffd
	.align		4
        /*0018*/ 	.word	0x00000000
	.align		4
        /*001c*/ 	.word	0xfffffffc


//--------------------- .nv.constant4             --------------------------
	.section	.nv.constant4,"a",@progbits
	.align	8
	.align		8
.nv.constant4:
        /*0000*/ 	.dword	_ZN40_INTERNAL_55c6cffb_4_k_cu_a3b220f4_377944cuda3std3__45__cpo5beginE
	.align		8
        /*0008*/ 	.dword	_ZN40_INTERNAL_55c6cffb_4_k_cu_a3b220f4_377944cuda3std3__45__cpo3endE
	.align		8
        /*0010*/ 	.dword	_ZN40_INTERNAL_55c6cffb_4_k_cu_a3b220f4_377944cuda3std3__45__cpo6cbeginE
	.align		8
        /*0018*/ 	.dword	_ZN40_INTERNAL_55c6cffb_4_k_cu_a3b220f4_377944cuda3std3__45__cpo4cendE
	.align		8
        /*0020*/ 	.dword	_ZN40_INTERNAL_55c6cffb_4_k_cu_a3b220f4_377944cuda3std3__45__cpo6rbeginE
	.align		8
        /*0028*/ 	.dword	_ZN40_INTERNAL_55c6cffb_4_k_cu_a3b220f4_377944cuda3std3__45__cpo4rendE
	.align		8
        /*0030*/ 	.dword	_ZN40_INTERNAL_55c6cffb_4_k_cu_a3b220f4_377944cuda3std3__45__cpo7crbeginE
	.align		8
        /*0038*/ 	.dword	_ZN40_INTERNAL_55c6cffb_4_k_cu_a3b220f4_377944cuda3std3__45__cpo5crendE
	.align		8
        /*0040*/ 	.dword	_ZN40_INTERNAL_55c6cffb_4_k_cu_a3b220f4_377944cuda3std3__442_GLOBAL__N__55c6cffb_4_k_cu_a3b220f4_377946ignoreE
	.align		8
        /*0048*/ 	.dword	_ZN40_INTERNAL_55c6cffb_4_k_cu_a3b220f4_377944cuda3std3__419piecewise_constructE
	.align		8
        /*0050*/ 	.dword	_ZN40_INTERNAL_55c6cffb_4_k_cu_a3b220f4_377944cuda3std3__48in_placeE
	.align		8
        /*0058*/ 	.dword	_ZN40_INTERNAL_55c6cffb_4_k_cu_a3b220f4_377944cuda3std3__420unreachable_sentinelE
	.align		8
        /*0060*/ 	.dword	_ZN40_INTERNAL_55c6cffb_4_k_cu_a3b220f4_377944cuda3std3__47nulloptE
	.align		8
        /*0068*/ 	.dword	_ZN40_INTERNAL_55c6cffb_4_k_cu_a3b220f4_377944cuda3std3__48unexpectE
	.align		8
        /*0070*/ 	.dword	_ZN40_INTERNAL_55c6cffb_4_k_cu_a3b220f4_377944cuda3std6ranges3__45__cpo4swapE
	.align		8
        /*0078*/ 	.dword	_ZN40_INTERNAL_55c6cffb_4_k_cu_a3b220f4_377944cuda3std6ranges3__45__cpo9iter_moveE
	.align		8
        /*0080*/ 	.dword	_ZN40_INTERNAL_55c6cffb_4_k_cu_a3b220f4_377944cuda3std6ranges3__45__cpo5beginE
	.align		8
        /*0088*/ 	.dword	_ZN40_INTERNAL_55c6cffb_4_k_cu_a3b220f4_377944cuda3std6ranges3__45__cpo3endE
	.align		8
        /*0090*/ 	.dword	_ZN40_INTERNAL_55c6cffb_4_k_cu_a3b220f4_377944cuda3std6ranges3__45__cpo6cbeginE
	.align		8
        /*0098*/ 	.dword	_ZN40_INTERNAL_55c6cffb_4_k_cu_a3b220f4_377944cuda3std6ranges3__45__cpo4cendE
	.align		8
        /*00a0*/ 	.dword	_ZN40_INTERNAL_55c6cffb_4_k_cu_a3b220f4_377944cuda3std6ranges3__45__cpo7advanceE
	.align		8
        /*00a8*/ 	.dword	_ZN40_INTERNAL_55c6cffb_4_k_cu_a3b220f4_377944cuda3std6ranges3__45__cpo9iter_swapE
	.align		8
        /*00b0*/ 	.dword	_ZN40_INTERNAL_55c6cffb_4_k_cu_a3b220f4_377944cuda3std6ranges3__45__cpo4nextE
	.align		8
        /*00b8*/ 	.dword	_ZN40_INTERNAL_55c6cffb_4_k_cu_a3b220f4_377944cuda3std6ranges3__45__cpo4prevE
	.align		8
        /*00c0*/ 	.dword	_ZN40_INTERNAL_55c6cffb_4_k_cu_a3b220f4_377944cuda3std6ranges3__45__cpo4dataE
	.align		8
        /*00c8*/ 	.dword	_ZN40_INTERNAL_55c6cffb_4_k_cu_a3b220f4_377944cuda3std6ranges3__45__cpo5cdataE
	.align		8
        /*00d0*/ 	.dword	_ZN40_INTERNAL_55c6cffb_4_k_cu_a3b220f4_377944cuda3std6ranges3__45__cpo4sizeE
	.align		8
        /*00d8*/ 	.dword	_ZN40_INTERNAL_55c6cffb_4_k_cu_a3b220f4_377944cuda3std6ranges3__45__cpo5ssizeE
	.align		8
        /*00e0*/ 	.dword	_ZN40_INTERNAL_55c6cffb_4_k_cu_a3b220f4_377944cuda3std6ranges3__45__cpo8distanceE
	.align		8
        /*00e8*/ 	.dword	_ZN40_INTERNAL_55c6cffb_4_k_cu_a3b220f4_377946thrust24THRUST_300001_SM_1000_NS8cuda_cub3parE
	.align		8
        /*00f0*/ 	.dword	_ZN40_INTERNAL_55c6cffb_4_k_cu_a3b220f4_377946thrust24THRUST_300001_SM_1000_NS8cuda_cub10par_nosyncE
	.align		8
        /*00f8*/ 	.dword	_ZN40_INTERNAL_55c6cffb_4_k_cu_a3b220f4_377946thrust24THRUST_300001_SM_1000_NS6system6detail10sequential3seqE
	.align		8
        /*0100*/ 	.dword	_ZN40_INTERNAL_55c6cffb_4_k_cu_a3b220f4_377946thrust24THRUST_300001_SM_1000_NS12placeholders2_1E
	.align		8
        /*0108*/ 	.dword	_ZN40_INTERNAL_55c6cffb_4_k_cu_a3b220f4_377946thrust24THRUST_300001_SM_1000_NS12placeholders2_2E
	.align		8
        /*0110*/ 	.dword	_ZN40_INTERNAL_55c6cffb_4_k_cu_a3b220f4_377946thrust24THRUST_300001_SM_1000_NS12placeholders2_3E
	.align		8
        /*0118*/ 	.dword	_ZN40_INTERNAL_55c6cffb_4_k_cu_a3b220f4_377946thrust24THRUST_300001_SM_1000_NS12placeholders2_4E
	.align		8
        /*0120*/ 	.dword	_ZN40_INTERNAL_55c6cffb_4_k_cu_a3b220f4_377946thrust24THRUST_300001_SM_1000_NS12placeholders2_5E
	.align		8
        /*0128*/ 	.dword	_ZN40_INTERNAL_55c6cffb_4_k_cu_a3b220f4_377946thrust24THRUST_300001_SM_1000_NS12placeholders2_6E
	.align		8
        /*0130*/ 	.dword	_ZN40_INTERNAL_55c6cffb_4_k_cu_a3b220f4_377946thrust24THRUST_300001_SM_1000_NS12placeholders2_7E
	.align		8
        /*0138*/ 	.dword	_ZN40_INTERNAL_55c6cffb_4_k_cu_a3b220f4_377946thrust24THRUST_300001_SM_1000_NS12placeholders2_8E
	.align		8
        /*0140*/ 	.dword	_ZN40_INTERNAL_55c6cffb_4_k_cu_a3b220f4_377946thrust24THRUST_300001_SM_1000_NS12placeholders2_9E
	.align		8
        /*0148*/ 	.dword	_ZN40_INTERNAL_55c6cffb_4_k_cu_a3b220f4_377946thrust24THRUST_300001_SM_1000_NS12placeholders3_10E
	.align		8
        /*0150*/ 	.dword	_ZN40_INTERNAL_55c6cffb_4_k_cu_a3b220f4_377946thrust24THRUST_300001_SM_1000_NS3seqE


//--------------------- .text._ZN3cub18CUB_300001_SM_10006detail11EmptyKernelIvEEvv --------------------------
	.section	.text._ZN3cub18CUB_300001_SM_10006detail11EmptyKernelIvEEvv,"ax",@progbits
	.align	128
        .global         _ZN3cub18CUB_300001_SM_10006detail11EmptyKernelIvEEvv
        .type           _ZN3cub18CUB_300001_SM_10006detail11EmptyKernelIvEEvv,@function
        .size           _ZN3cub18CUB_300001_SM_10006detail11EmptyKernelIvEEvv,(.L_x_1 - _ZN3cub18CUB_300001_SM_10006detail11EmptyKernelIvEEvv)
        .other          _ZN3cub18CUB_300001_SM_10006detail11EmptyKernelIvEEvv,@"STO_CUDA_ENTRY STV_DEFAULT"
_ZN3cub18CUB_300001_SM_10006detail11EmptyKernelIvEEvv:
.text._ZN3cub18CUB_300001_SM_10006detail11EmptyKernelIvEEvv:
[----:B------:R-:W-:Y:S01]  /*0000*/  LDC R1, c[0x0][0x37c] ;  /* 0x0000df00ff017b82 */ /* 0x000fe20000000800 */
[----:B------:R-:W-:Y:S05]  /*0010*/  EXIT ;  /* 0x000000000000794d */ /* 0x000fea0003800000 */
.L_x_0:
[----:B------:R-:W-:-:S00]  /*0020*/  BRA `(.L_x_0) ;  /* 0xfffffffc00fc7947 */ /* 0x000fc0000383ffff */
[----:B------:R-:W-:-:S00]  /*0030*/  NOP ;  /* 0x0000000000007918 */ /* 0x000fc00000000000 */
        /* <DEDUP_REMOVED lines=12> */
.L_x_1:


//--------------------- .nv.shared.reserved.0     --------------------------
	.section	.nv.shared.reserved.0,"aw",@nobits
	.weak		__nv_reservedSMEM_offset_0_alias
	.size		__nv_reservedSMEM_offset_0_alias, 0, 64
	.other		__nv_reservedSMEM_offset_0_alias,@"STO_CUDA_RESERVED_SHARED STV_DEFAULT"
__nv_reservedSMEM_offset_0_alias:
	.zero		0
	.zero		64


//--------------------- .nv.global                --------------------------
	.section	.nv.global,"aw",@nobits
.nv.global:
	.type		_ZN40_INTERNAL_55c6cffb_4_k_cu_a3b220f4_377946thrust24THRUST_300001_SM_1000_NS3seqE,@object
	.size		_ZN40_INTERNAL_55c6cffb_4_k_cu_a3b220f4_377946thrust24THRUST_300001_SM_1000_NS3seqE,(_ZN40_INTERNAL_55c6cffb_4_k_cu_a3b220f4_377944cuda3std3__48in_placeE - _ZN40_INTERNAL_55c6cffb_4_k_cu_a3b220f4_377946thrust24THRUST_300001_SM_1000_NS3seqE)
_ZN40_INTERNAL_55c6cffb_4_k_cu_a3b220f4_377946thrust24THRUST_300001_SM_1000_NS3seqE:
	.zero		1
	.type		_ZN40_INTERNAL_55c6cffb_4_k_cu_a3b220f4_377944cuda3std3__48in_placeE,@object
	.size		_ZN40_INTERNAL_55c6cffb_4_k_cu_a3b220f4_377944cuda3std3__48in_placeE,(_ZN40_INTERNAL_55c6cffb_4_k_cu_a3b220f4_377944cuda3std6ranges3__45__cpo4sizeE - _ZN40_INTERNAL_55c6cffb_4_k_cu_a3b220f4_377944cuda3std3__48in_placeE)
_ZN40_INTERNAL_55c6cffb_4_k_cu_a3b220f4_377944cuda3std3__48in_placeE:
	.zero		1
	.type		_ZN40_INTERNAL_55c6cffb_4_k_cu_a3b220f4_377944cuda3std6ranges3__45__cpo4sizeE,@object
	.size		_ZN40_INTERNAL_55c6cffb_4_k_cu_a3b220f4_377944cuda3std6ranges3__45__cpo4sizeE,(_ZN40_INTERNAL_55c6cffb_4_k_cu_a3b220f4_377946thrust24THRUST_300001_SM_1000_NS12placeholders2_3E - _ZN40_INTERNAL_55c6cffb_4_k_cu_a3b220f4_377944cuda3std6ranges3__45__cpo4sizeE)
_ZN40_INTERNAL_55c6cffb_4_k_cu_a3b220f4_377944cuda3std6ranges3__45__cpo4sizeE:
	.zero		1
	.type		_ZN40_INTERNAL_55c6cffb_4_k_cu_a3b220f4_377946thrust24THRUST_300001_SM_1000_NS12placeholders2_3E,@object
	.size		_ZN40_INTERNAL_55c6cffb_4_k_cu_a3b220f4_377946thrust24THRUST_300001_SM_1000_NS12placeholders2_3E,(_ZN40_INTERNAL_55c6cffb_4_k_cu_a3b220f4_377944cuda3std3__45__cpo6cbeginE - _ZN40_INTERNAL_55c6cffb_4_k_cu_a3b220f4_377946thrust24THRUST_300001_SM_1000_NS12placeholders2_3E)
_ZN40_INTERNAL_55c6cffb_4_k_cu_a3b220f4_377946thrust24THRUST_300001_SM_1000_NS12placeholders2_3E:
	.zero		1
	.type		_ZN40_INTERNAL_55c6cffb_4_k_cu_a3b220f4_377944cuda3std3__45__cpo6cbeginE,@object
	.size		_ZN40_INTERNAL_55c6cffb_4_k_cu_a3b220f4_377944cuda3std3__45__cpo6cbeginE,(_ZN40_INTERNAL_55c6cffb_4_k_cu_a3b220f4_377944cuda3std6ranges3__45__cpo6cbeginE - _ZN40_INTERNAL_55c6cffb_4_k_cu_a3b220f4_377944cuda3std3__45__cpo6cbeginE)
_ZN40_INTERNAL_55c6cffb_4_k_cu_a3b220f4_377944cuda3std3__45__cpo6cbeginE:
	.zero		1
	.type		_ZN40_INTERNAL_55c6cffb_4_k_cu_a3b220f4_377944cuda3std6ranges3__45__cpo6cbeginE,@object
	.size		_ZN40_INTERNAL_55c6cffb_4_k_cu_a3b220f4_377944cuda3std6ranges3__45__cpo6cbeginE,(_ZN40_INTERNAL_55c6cffb_4_k_cu_a3b220f4_377946thrust24THRUST_300001_SM_1000_NS12placeholders2_7E - _ZN40_INTERNAL_55c6cffb_4_k_cu_a3b220f4_377944cuda3std6ranges3__45__cpo6cbeginE)
_ZN40_INTERNAL_55c6cffb_4_k_cu_a3b220f4_377944cuda3std6ranges3__45__cpo6cbeginE:
	.zero		1
	.type		_ZN40_INTERNAL_55c6cffb_4_k_cu_a3b220f4_377946thrust24THRUST_300001_SM_1000_NS12placeholders2_7E,@object
	.size		_ZN40_INTERNAL_55c6cffb_4_k_cu_a3b220f4_377946thrust24THRUST_300001_SM_1000_NS12placeholders2_7E,(_ZN40_INTERNAL_55c6cffb_4_k_cu_a3b220f4_377944cuda3std3__45__cpo7crbeginE - _ZN40_INTERNAL_55c6cffb_4_k_cu_a3b220f4_377946thrust24THRUST_300001_SM_1000_NS12placeholders2_7E)
_ZN40_INTERNAL_55c6cffb_4_k_cu_a3b220f4_377946thrust24THRUST_300001_SM_1000_NS12placeholders2_7E:
	.zero		1
	.type		_ZN40_INTERNAL_55c6cffb_4_k_cu_a3b220f4_377944cuda3std3__45__cpo7crbeginE,@object
	.size		_ZN40_INTERNAL_55c6cffb_4_k_cu_a3b220f4_377944cuda3std3__45__cpo7crbeginE,(_ZN40_INTERNAL_55c6cffb_4_k_cu_a3b220f4_377944cuda3std6ranges3__45__cpo4nextE - _ZN40_INTERNAL_55c6cffb_4_k_cu_a3b220f4_377944cuda3std3__45__cpo7crbeginE)
_ZN40_INTERNAL_55c6cffb_4_k_cu_a3b220f4_377944cuda3std3__45__cpo7crbeginE:
	.zero		1
	.type		_ZN40_INTERNAL_55c6cffb_4_k_cu_a3b220f4_377944cuda3std6ranges3__45__cpo4nextE,@object
	.size		_ZN40_INTERNAL_55c6cffb_4_k_cu_a3b220f4_377944cuda3std6ranges3__45__cpo4nextE,(_ZN40_INTERNAL_55c6cffb_4_k_cu_a3b220f4_377944cuda3std6ranges3__45__cpo4swapE - _ZN40_INTERNAL_55c6cffb_4_k_cu_a3b220f4_377944cuda3std6ranges3__45__cpo4nextE)
_ZN40_INTERNAL_55c6cffb_4_k_cu_a3b220f4_377944cuda3std6ranges3__45__cpo4nextE:
	.zero		1
	.type		_ZN40_INTERNAL_55c6cffb_4_k_cu_a3b220f4_377944cuda3std6ranges3__45__cpo4swapE,@object
	.size		_ZN40_INTERNAL_55c6cffb_4_k_cu_a3b220f4_377944cuda3std6ranges3__45__cpo4swapE,(_ZN40_INTERNAL_55c6cffb_4_k_cu_a3b220f4_377946thrust24THRUST_300001_SM_1000_NS8cuda_cub10par_nosyncE - _ZN40_INTERNAL_55c6cffb_4_k_cu_a3b220f4_377944cuda3std6ranges3__45__cpo4swapE)
_ZN40_INTERNAL_55c6cffb_4_k_cu_a3b220f4_377944cuda3std6ranges3__45__cpo4swapE:
	.zero		1
	.type		_ZN40_INTERNAL_55c6cffb_4_k_cu_a3b220f4_377946thrust24THRUST_300001_SM_1000_NS8cuda_cub10par_nosyncE,@object
	.size		_ZN40_INTERNAL_55c6cffb_4_k_cu_a3b220f4_377946thrust24THRUST_300001_SM_1000_NS8cuda_cub10par_nosyncE,(_ZN40_INTERNAL_55c6cffb_4_k_cu_a3b220f4_377946thrust24THRUST_300001_SM_1000_NS12placeholders2_9E - _ZN40_INTERNAL_55c6cffb_4_k_cu_a3b220f4_377946thrust24THRUST_300001_SM_1000_NS8cuda_cub10par_nosyncE)
_ZN40_INTERNAL_55c6cffb_4_k_cu_a3b220f4_377946thrust24THRUST_300001_SM_1000_NS8cuda_cub10par_nosyncE:
	.zero		1
	.type		_ZN40_INTERNAL_55c6cffb_4_k_cu_a3b220f4_377946thrust24THRUST_300001_SM_1000_NS12placeholders2_9E,@object
	.size		_ZN40_INTERNAL_55c6cffb_4_k_cu_a3b220f4_377946thrust24THRUST_300001_SM_1000_NS12placeholders2_9E,(_ZN40_INTERNAL_55c6cffb_4_k_cu_a3b220f4_377944cuda3std3__442_GLOBAL__N__55c6cffb_4_k_cu_a3b220f4_377946ignoreE - _ZN40_INTERNAL_55c6cffb_4_k_cu_a3b220f4_377946thrust24THRUST_300001_SM_1000_NS12placeholders2_9E)
_ZN40_INTERNAL_55c6cffb_4_k_cu_a3b220f4_377946thrust24THRUST_300001_SM_1000_NS12placeholders2_9E:
	.zero		1
	.type		_ZN40_INTERNAL_55c6cffb_4_k_cu_a3b220f4_377944cuda3std3__442_GLOBAL__N__55c6cffb_4_k_cu_a3b220f4_377946ignoreE,@object
	.size		_ZN40_INTERNAL_55c6cffb_4_k_cu_a3b220f4_377944cuda3std3__442_GLOBAL__N__55c6cffb_4_k_cu_a3b220f4_377946ignoreE,(_ZN40_INTERNAL_55c6cffb_4_k_cu_a3b220f4_377944cuda3std6ranges3__45__cpo4dataE - _ZN40_INTERNAL_55c6cffb_4_k_cu_a3b220f4_377944cuda3std3__442_GLOBAL__N__55c6cffb_4_k_cu_a3b220f4_377946ignoreE)
_ZN40_INTERNAL_55c6cffb_4_k_cu_a3b220f4_377944cuda3std3__442_GLOBAL__N__55c6cffb_4_k_cu_a3b220f4_377946ignoreE:
	.zero		1
	.type		_ZN40_INTERNAL_55c6cffb_4_k_cu_a3b220f4_377944cuda3std6ranges3__45__cpo4dataE,@object
	.size		_ZN40_INTERNAL_55c6cffb_4_k_cu_a3b220f4_377944cuda3std6ranges3__45__cpo4dataE,(_ZN40_INTERNAL_55c6cffb_4_k_cu_a3b220f4_377946thrust24THRUST_300001_SM_1000_NS12placeholders2_1E - _ZN40_INTERNAL_55c6cffb_4_k_cu_a3b220f4_377944cuda3std6ranges3__45__cpo4dataE)
_ZN40_INTERNAL_55c6cffb_4_k_cu_a3b220f4_377944cuda3std6ranges3__45__cpo4dataE:
	.zero		1
	.type		_ZN40_INTERNAL_55c6cffb_4_k_cu_a3b220f4_377946thrust24THRUST_300001_SM_1000_NS12placeholders2_1E,@object
	.size		_ZN40_INTERNAL_55c6cffb_4_k_cu_a3b220f4_377946thrust24THRUST_300001_SM_1000_NS12placeholders2_1E,(_ZN40_INTERNAL_55c6cffb_4_k_cu_a3b220f4_377944cuda3std3__45__cpo5beginE - _ZN40_INTERNAL_55c6cffb_4_k_cu_a3b220f4_377946thrust24THRUST_300001_SM_1000_NS12placeholders2_1E)
_ZN40_INTERNAL_55c6cffb_4_k_cu_a3b220f4_377946thrust24THRUST_300001_SM_1000_NS12placeholders2_1E:
	.zero		1
	.type		_ZN40_INTERNAL_55c6cffb_4_k_cu_a3b220f4_377944cuda3std3__45__cpo5beginE,@object
	.size		_ZN40_INTERNAL_55c6cffb_4_k_cu_a3b220f4_377944cuda3std3__45__cpo5beginE,(_ZN40_INTERNAL_55c6cffb_4_k_cu_a3b220f4_377944cuda3std6ranges3__45__cpo5beginE - _ZN40_INTERNAL_55c6cffb_4_k_cu_a3b220f4_377944cuda3std3__45__cpo5beginE)
_ZN40_INTERNAL_55c6cffb_4_k_cu_a3b220f4_377944cuda3std3__45__cpo5beginE:
	.zero		1
	.type		_ZN40_INTERNAL_55c6cffb_4_k_cu_a3b220f4_377944cuda3std6ranges3__45__cpo5beginE,@object
	.size		_ZN40_INTERNAL_55c6cffb_4_k_cu_a3b220f4_377944cuda3std6ranges3__45__cpo5beginE,(_ZN40_INTERNAL_55c6cffb_4_k_cu_a3b220f4_377946thrust24THRUST_300001_SM_1000_NS12placeholders2_5E - _ZN40_INTERNAL_55c6cffb_4_k_cu_a3b220f4_377944cuda3std6ranges3__45__cpo5beginE)
_ZN40_INTERNAL_55c6cffb_4_k_cu_a3b220f4_377944cuda3std6ranges3__45__cpo5beginE:
	.zero		1
	.type		_ZN40_INTERNAL_55c6cffb_4_k_cu_a3b220f4_377946thrust24THRUST_300001_SM_1000_NS12placeholders2_5E,@object
	.size		_ZN40_INTERNAL_55c6cffb_4_k_cu_a3b220f4_377946thrust24THRUST_300001_SM_1000_NS12placeholders2_5E,(_ZN40_INTERNAL_55c6cffb_4_k_cu_a3b220f4_377944cuda3std3__45__cpo6rbeginE - _ZN40_INTERNAL_55c6cffb_4_k_cu_a3b220f4_377946thrust24THRUST_300001_SM_1000_NS12placeholders2_5E)
_ZN40_INTERNAL_55c6cffb_4_k_cu_a3b220f4_377946thrust24THRUST_300001_SM_1000_NS12placeholders2_5E:
	.zero		1
	.type		_ZN40_INTERNAL_55c6cffb_4_k_cu_a3b220f4_377944cuda3std3__45__cpo6rbeginE,@object
	.size		_ZN40_INTERNAL_55c6cffb_4_k_cu_a3b220f4_377944cuda3std3__45__cpo6rbeginE,(_ZN40_INTERNAL_55c6cffb_4_k_cu_a3b220f4_377944cuda3std6ranges3__45__cpo7advanceE - _ZN40_INTERNAL_55c6cffb_4_k_cu_a3b220f4_377944cuda3std3__45__cpo6rbeginE)
_ZN40_INTERNAL_55c6cffb_4_k_cu_a3b220f4_377944cuda3std3__45__cpo6rbeginE:
	.zero		1
	.type		_ZN40_INTERNAL_55c6cffb_4_k_cu_a3b220f4_377944cuda3std6ranges3__45__cpo7advanceE,@object
	.size		_ZN40_INTERNAL_55c6cffb_4_k_cu_a3b220f4_377944cuda3std6ranges3__45__cpo7advanceE,(_ZN40_INTERNAL_55c6cffb_4_k_cu_a3b220f4_377944cuda3std3__47nulloptE - _ZN40_INTERNAL_55c6cffb_4_k_cu_a3b220f4_377944cuda3std6ranges3__45__cpo7advanceE)
_ZN40_INTERNAL_55c6cffb_4_k_cu_a3b220f4_377944cuda3std6ranges3__45__cpo7advanceE:
	.zero		1
	.type		_ZN40_INTERNAL_55c6cffb_4_k_cu_a3b220f4_377944cuda3std3__47nulloptE,@object
	.size		_ZN40_INTERNAL_55c6cffb_4_k_cu_a3b220f4_377944cuda3std3__47nulloptE,(_ZN40_INTERNAL_55c6cffb_4_k_cu_a3b220f4_377944cuda3std6ranges3__45__cpo8distanceE - _ZN40_INTERNAL_55c6cffb_4_k_cu_a3b220f4_377944cuda3std3__47nulloptE)
_ZN40_INTERNAL_55c6cffb_4_k_cu_a3b220f4_377944cuda3std3__47nulloptE:
	.zero		1
	.type		_ZN40_INTERNAL_55c6cffb_4_k_cu_a3b220f4_377944cuda3std6ranges3__45__cpo8distanceE,@object
	.size		_ZN40_INTERNAL_55c6cffb_4_k_cu_a3b220f4_377944cuda3std6ranges3__45__cpo8distanceE,(_ZN40_INTERNAL_55c6cffb_4_k_cu_a3b220f4_377946thrust24THRUST_300001_SM_1000_NS12placeholders3_10E - _ZN40_INTERNAL_55c6cffb_4_k_cu_a3b220f4_377944cuda3std6ranges3__45__cpo8distanceE)
_ZN40_INTERNAL_55c6cffb_4_k_cu_a3b220f4_377944cuda3std6ranges3__45__cpo8distanceE:
	.zero		1
	.type		_ZN40_INTERNAL_55c6cffb_4_k_cu_a3b220f4_377946thrust24THRUST_300001_SM_1000_NS12placeholders3_10E,@object
	.size		_ZN40_INTERNAL_55c6cffb_4_k_cu_a3b220f4_377946thrust24THRUST_300001_SM_1000_NS12placeholders3_10E,(_ZN40_INTERNAL_55c6cffb_4_k_cu_a3b220f4_377944cuda3std3__419piecewise_constructE - _ZN40_INTERNAL_55c6cffb_4_k_cu_a3b220f4_377946thrust24THRUST_300001_SM_1000_NS12placeholders3_10E)
_ZN40_INTERNAL_55c6cffb_4_k_cu_a3b220f4_377946thrust24THRUST_300001_SM_1000_NS12placeholders3_10E:
	.zero		1
	.type		_ZN40_INTERNAL_55c6cffb_4_k_cu_a3b220f4_377944cuda3std3__419piecewise_constructE,@object
	.size		_ZN40_INTERNAL_55c6cffb_4_k_cu_a3b220f4_377944cuda3std3__419piecewise_constructE,(_ZN40_INTERNAL_55c6cffb_4_k_cu_a3b220f4_377944cuda3std6ranges3__45__cpo5cdataE - _ZN40_INTERNAL_55c6cffb_4_k_cu_a3b220f4_377944cuda3std3__419piecewise_constructE)
_ZN40_INTERNAL_55c6cffb_4_k_cu_a3b220f4_377944cuda3std3__419piecewise_constructE:
	.zero		1
	.type		_ZN40_INTERNAL_55c6cffb_4_k_cu_a3b220f4_377944cuda3std6ranges3__45__cpo5cdataE,@object
	.size		_ZN40_INTERNAL_55c6cffb_4_k_cu_a3b220f4_377944cuda3std6ranges3__45__cpo5cdataE,(_ZN40_INTERNAL_55c6cffb_4_k_cu_a3b220f4_377946thrust24THRUST_300001_SM_1000_NS12placeholders2_2E - _ZN40_INTERNAL_55c6cffb_4_k_cu_a3b220f4_377944cuda3std6ranges3__45__cpo5cdataE)
_ZN40_INTERNAL_55c6cffb_4_k_cu_a3b220f4_377944cuda3std6ranges3__45__cpo5cdataE:
	.zero		1
	.type		_ZN40_INTERNAL_55c6cffb_4_k_cu_a3b220f4_377946thrust24THRUST_300001_SM_1000_NS12placeholders2_2E,@object
	.size		_ZN40_INTERNAL_55c6cffb_4_k_cu_a3b220f4_377946thrust24THRUST_300001_SM_1000_NS12placeholders2_2E,(_ZN40_INTERNAL_55c6cffb_4_k_cu_a3b220f4_377944cuda3std3__45__cpo3endE - _ZN40_INTERNAL_55c6cffb_4_k_cu_a3b220f4_377946thrust24THRUST_300001_SM_1000_NS12placeholders2_2E)
_ZN40_INTERNAL_55c6cffb_4_k_cu_a3b220f4_377946thrust24THRUST_300001_SM_1000_NS12placeholders2_2E:
	.zero		1
	.type		_ZN40_INTERNAL_55c6cffb_4_k_cu_a3b220f4_377944cuda3std3__45__cpo3endE,@object
	.size		_ZN40_INTERNAL_55c6cffb_4_k_cu_a3b220f4_377944cuda3std3__45__cpo3endE,(_ZN40_INTERNAL_55c6cffb_4_k_cu_a3b220f4_377944cuda3std6ranges3__45__cpo3endE - _ZN40_INTERNAL_55c6cffb_4_k_cu_a3b220f4_377944cuda3std3__45__cpo3endE)
_ZN40_INTERNAL_55c6cffb_4_k_cu_a3b220f4_377944cuda3std3__45__cpo3endE:
	.zero		1
	.type		_ZN40_INTERNAL_55c6cffb_4_k_cu_a3b220f4_377944cuda3std6ranges3__45__cpo3endE,@object
	.size		_ZN40_INTERNAL_55c6cffb_4_k_cu_a3b220f4_377944cuda3std6ranges3__45__cpo3endE,(_ZN40_INTERNAL_55c6cffb_4_k_cu_a3b220f4_377946thrust24THRUST_300001_SM_1000_NS12placeholders2_6E - _ZN40_INTERNAL_55c6cffb_4_k_cu_a3b220f4_377944cuda3std6ranges3__45__cpo3endE)
_ZN40_INTERNAL_55c6cffb_4_k_cu_a3b220f4_377944cuda3std6ranges3__45__cpo3endE:
	.zero		1
	.type		_ZN40_INTERNAL_55c6cffb_4_k_cu_a3b220f4_377946thrust24THRUST_300001_SM_1000_NS12placeholders2_6E,@object
	.size		_ZN40_INTERNAL_55c6cffb_4_k_cu_a3b220f4_377946thrust24THRUST_300001_SM_1000_NS12placeholders2_6E,(_ZN40_INTERNAL_55c6cffb_4_k_cu_a3b220f4_377944cuda3std3__45__cpo4rendE - _ZN40_INTERNAL_55c6cffb_4_k_cu_a3b220f4_377946thrust24THRUST_300001_SM_1000_NS12placeholders2_6E)
_ZN40_INTERNAL_55c6cffb_4_k_cu_a3b220f4_377946thrust24THRUST_300001_SM_1000_NS12placeholders2_6E:
	.zero		1
	.type		_ZN40_INTERNAL_55c6cffb_4_k_cu_a3b220f4_377944cuda3std3__45__cpo4rendE,@object
	.size		_ZN40_INTERNAL_55c6cffb_4_k_cu_a3b220f4_377944cuda3std3__45__cpo4rendE,(_ZN40_INTERNAL_55c6cffb_4_k_cu_a3b220f4_377944cuda3std6ranges3__45__cpo9iter_swapE - _ZN40_INTERNAL_55c6cffb_4_k_cu_a3b220f4_377944cuda3std3__45__cpo4rendE)
_ZN40_INTERNAL_55c6cffb_4_k_cu_a3b220f4_377944cuda3std3__45__cpo4rendE:
	.zero		1
	.type		_ZN40_INTERNAL_55c6cffb_4_k_cu_a3b220f4_377944cuda3std6ranges3__45__cpo9iter_swapE,@object
	.size		_ZN40_INTERNAL_55c6cffb_4_k_cu_a3b220f4_377944cuda3std6ranges3__45__cpo9iter_swapE,(_ZN40_INTERNAL_55c6cffb_4_k_cu_a3b220f4_377944cuda3std3__48unexpectE - _ZN40_INTERNAL_55c6cffb_4_k_cu_a3b220f4_377944cuda3std6ranges3__45__cpo9iter_swapE)
_ZN40_INTERNAL_55c6cffb_4_k_cu_a3b220f4_377944cuda3std6ranges3__45__cpo9iter_swapE:
	.zero		1
	.type		_ZN40_INTERNAL_55c6cffb_4_k_cu_a3b220f4_377944cuda3std3__48unexpectE,@object
	.size		_ZN40_INTERNAL_55c6cffb_4_k_cu_a3b220f4_377944cuda3std3__48unexpectE,(_ZN40_INTERNAL_55c6cffb_4_k_cu_a3b220f4_377946thrust24THRUST_300001_SM_1000_NS8cuda_cub3parE - _ZN40_INTERNAL_55c6cffb_4_k_cu_a3b220f4_377944cuda3std3__48unexpectE)
_ZN40_INTERNAL_55c6cffb_4_k_cu_a3b220f4_377944cuda3std3__48unexpectE:
	.zero		1
	.type		_ZN40_INTERNAL_55c6cffb_4_k_cu_a3b220f4_377946thrust24THRUST_300001_SM_1000_NS8cuda_cub3parE,@object
	.size		_ZN40_INTERNAL_55c6cffb_4_k_cu_a3b220f4_377946thrust24THRUST_300001_SM_1000_NS8cuda_cub3parE,(_ZN40_INTERNAL_55c6cffb_4_k_cu_a3b220f4_377946thrust24THRUST_300001_SM_1000_NS12placeholders2_4E - _ZN40_INTERNAL_55c6cffb_4_k_cu_a3b220f4_377946thrust24THRUST_300001_SM_1000_NS8cuda_cub3parE)
_ZN40_INTERNAL_55c6cffb_4_k_cu_a3b220f4_377946thrust24THRUST_300001_SM_1000_NS8cuda_cub3parE:
	.zero		1
	.type		_ZN40_INTERNAL_55c6cffb_4_k_cu_a3b220f4_377946thrust24THRUST_300001_SM_1000_NS12placeholders2_4E,@object
	.size		_ZN40_INTERNAL_55c6cffb_4_k_cu_a3b220f4_377946thrust24THRUST_300001_SM_1000_NS12placeholders2_4E,(_ZN40_INTERNAL_55c6cffb_4_k_cu_a3b220f4_377944cuda3std3__45__cpo4cendE - _ZN40_INTERNAL_55c6cffb_4_k_cu_a3b220f4_377946thrust24THRUST_300001_SM_1000_NS12placeholders2_4E)
_ZN40_INTERNAL_55c6cffb_4_k_cu_a3b220f4_377946thrust24THRUST_300001_SM_1000_NS12placeholders2_4E:
	.zero		1
	.type		_ZN40_INTERNAL_55c6cffb_4_k_cu_a3b220f4_377944cuda3std3__45__cpo4cendE,@object
	.size		_ZN40_INTERNAL_55c6cffb_4_k_cu_a3b220f4_377944cuda3std3__45__cpo4cendE,(_ZN40_INTERNAL_55c6cffb_4_k_cu_a3b220f4_377944cuda3std6ranges3__45__cpo4cendE - _ZN40_INTERNAL_55c6cffb_4_k_cu_a3b220f4_377944cuda3std3__45__cpo4cendE)
_ZN40_INTERNAL_55c6cffb_4_k_cu_a3b220f4_377944cuda3std3__45__cpo4cendE:
	.zero		1
	.type		_ZN40_INTERNAL_55c6cffb_4_k_cu_a3b220f4_377944cuda3std6ranges3__45__cpo4cendE,@object
	.size		_ZN40_INTERNAL_55c6cffb_4_k_cu_a3b220f4_377944cuda3std6ranges3__45__cpo4cendE,(_ZN40_INTERNAL_55c6cffb_4_k_cu_a3b220f4_377944cuda3std3__420unreachable_sentinelE - _ZN40_INTERNAL_55c6cffb_4_k_cu_a3b220f4_377944cuda3std6ranges3__45__cpo4cendE)
_ZN40_INTERNAL_55c6cffb_4_k_cu_a3b220f4_377944cuda3std6ranges3__45__cpo4cendE:
	.zero		1
	.type		_ZN40_INTERNAL_55c6cffb_4_k_cu_a3b220f4_377944cuda3std3__420unreachable_sentinelE,@object
	.size		_ZN40_INTERNAL_55c6cffb_4_k_cu_a3b220f4_377944cuda3std3__420unreachable_sentinelE,(_ZN40_INTERNAL_55c6cffb_4_k_cu_a3b220f4_377944cuda3std6ranges3__45__cpo5ssizeE - _ZN40_INTERNAL_55c6cffb_4_k_cu_a3b220f4_377944cuda3std3__420unreachable_sentinelE)
_ZN40_INTERNAL_55c6cffb_4_k_cu_a3b220f4_377944cuda3std3__420unreachable_sentinelE:
	.zero		1
	.type		_ZN40_INTERNAL_55c6cffb_4_k_cu_a3b220f4_377944cuda3std6ranges3__45__cpo5ssizeE,@object
	.size		_ZN40_INTERNAL_55c6cffb_4_k_cu_a3b220f4_377944cuda3std6ranges3__45__cpo5ssizeE,(_ZN40_INTERNAL_55c6cffb_4_k_cu_a3b220f4_377946thrust24THRUST_300001_SM_1000_NS12placeholders2_8E - _ZN40_INTERNAL_55c6cffb_4_k_cu_a3b220f4_377944cuda3std6ranges3__45__cpo5ssizeE)
_ZN40_INTERNAL_55c6cffb_4_k_cu_a3b220f4_377944cuda3std6ranges3__45__cpo5ssizeE:
	.zero		1
	.type		_ZN40_INTERNAL_55c6cffb_4_k_cu_a3b220f4_377946thrust24THRUST_300001_SM_1000_NS12placeholders2_8E,@object
	.size		_ZN40_INTERNAL_55c6cffb_4_k_cu_a3b220f4_377946thrust24THRUST_300001_SM_1000_NS12placeholders2_8E,(_ZN40_INTERNAL_55c6cffb_4_k_cu_a3b220f4_377944cuda3std3__45__cpo5crendE - _ZN40_INTERNAL_55c6cffb_4_k_cu_a3b220f4_377946thrust24THRUST_300001_SM_1000_NS12placeholders2_8E)
_ZN40_INTERNAL_55c6cffb_4_k_cu_a3b220f4_377946thrust24THRUST_300001_SM_1000_NS12placeholders2_8E:
	.zero		1
	.type		_ZN40_INTERNAL_55c6cffb_4_k_cu_a3b220f4_377944cuda3std3__45__cpo5crendE,@object
	.size		_ZN40_INTERNAL_55c6cffb_4_k_cu_a3b220f4_377944cuda3std3__45__cpo5crendE,(_ZN40_INTERNAL_55c6cffb_4_k_cu_a3b220f4_377944cuda3std6ranges3__45__cpo4prevE - _ZN40_INTERNAL_55c6cffb_4_k_cu_a3b220f4_377944cuda3std3__45__cpo5crendE)
_ZN40_INTERNAL_55c6cffb_4_k_cu_a3b220f4_377944cuda3std3__45__cpo5crendE:
	.zero		1
	.type		_ZN40_INTERNAL_55c6cffb_4_k_cu_a3b220f4_377944cuda3std6ranges3__45__cpo4prevE,@object
	.size		_ZN40_INTERNAL_55c6cffb_4_k_cu_a3b220f4_377944cuda3std6ranges3__45__cpo4prevE,(_ZN40_INTERNAL_55c6cffb_4_k_cu_a3b220f4_377944cuda3std6ranges3__45__cpo9iter_moveE - _ZN40_INTERNAL_55c6cffb_4_k_cu_a3b220f4_377944cuda3std6ranges3__45__cpo4prevE)
_ZN40_INTERNAL_55c6cffb_4_k_cu_a3b220f4_377944cuda3std6ranges3__45__cpo4prevE:
	.zero		1
	.type		_ZN40_INTERNAL_55c6cffb_4_k_cu_a3b220f4_377944cuda3std6ranges3__45__cpo9iter_moveE,@object
	.size		_ZN40_INTERNAL_55c6cffb_4_k_cu_a3b220f4_377944cuda3std6ranges3__45__cpo9iter_moveE,(_ZN40_INTERNAL_55c6cffb_4_k_cu_a3b220f4_377946thrust24THRUST_300001_SM_1000_NS6system6detail10sequential3seqE - _ZN40_INTERNAL_55c6cffb_4_k_cu_a3b220f4_377944cuda3std6ranges3__45__cpo9iter_moveE)
_ZN40_INTERNAL_55c6cffb_4_k_cu_a3b220f4_377944cuda3std6ranges3__45__cpo9iter_moveE:
	.zero		1
	.type		_ZN40_INTERNAL_55c6cffb_4_k_cu_a3b220f4_377946thrust24THRUST_300001_SM_1000_NS6system6detail10sequential3seqE,@object
	.size		_ZN40_INTERNAL_55c6cffb_4_k_cu_a3b220f4_377946thrust24THRUST_300001_SM_1000_NS6system6detail10sequential3seqE,(.L_31 - _ZN40_INTERNAL_55c6cffb_4_k_cu_a3b220f4_377946thrust24THRUST_300001_SM_1000_NS6system6detail10sequential3seqE)
_ZN40_INTERNAL_55c6cffb_4_k_cu_a3b220f4_377946thrust24THRUST_300001_SM_1000_NS6system6detail10sequential3seqE:
	.zero		1
.L_31:


//--------------------- .nv.constant0._ZN3cub18CUB_300001_SM_10006detail11EmptyKernelIvEEvv --------------------------
	.section	.nv.constant0._ZN3cub18CUB_300001_SM_10006detail11EmptyKernelIvEEvv,"a",@progbits
	.sectionflags	@""
	.align	4
.nv.constant0._ZN3cub18CUB_300001_SM_10006detail11EmptyKernelIvEEvv:
	.zero		896


//--------------------- SYMBOLS --------------------------

	.type		.nv.reservedSmem.offset0,@object
	.size		.nv.reservedSmem.offset0,0x4
